.version 6.5
.target sm_30
.address_size 64

.visible .entry s64_min(
	.param .u64 input,
	.param .u64 output
)
{
    .reg .u64 	    out_addr;
    .reg .s64 	    min;

    ld.param.u64 	out_addr, [output];
	mov.s64			min, -9223372036854775808;
    st.s64          [out_addr], min;
	ret;
}


// ===== COMPILED SASS (sm_100) =====

	.target	sm_100

	.elftype	@"ET_EXEC"


//--------------------- .note.nv.tkinfo           --------------------------
	.section	.note.nv.tkinfo,"",@"SHT_NOTE"
	.sectionflags	@"SHF_NOTE_NV_TKINFO"
	.tkinfo
        /*0018*/ 	.word	0x00000002
        /*0030*/ 	.string	""
        /*0030*/ 	.string	"ptxas"
        /*0030*/ 	.string	"Cuda compilation tools, release 13.0, V13.0.88"
        /*0030*/ 	.string	"Build cuda_13.0.r13.0/compiler.36424714_0"
        /*0030*/ 	.string	"-arch sm_100 "



//--------------------- .note.nv.cuinfo           --------------------------
	.section	.note.nv.cuinfo,"",@"SHT_NOTE"
	.sectionflags	@"SHF_NOTE_NV_CUINFO"
        /*0018*/ 	.short	0x0002
        /*001a*/ 	.short	0x001e
        /*001c*/ 	.short	0x0082
	.zero		2


//--------------------- .nv.info                  --------------------------
	.section	.nv.info,"",@"SHT_CUDA_INFO"
	.align	4


	//----- nvinfo : EIATTR_REGCOUNT
	.align		4
        /*0000*/ 	.byte	0x04, 0x2f
        /*0002*/ 	.short	(.L_1 - .L_0)
	.align		4
.L_0:
        /*0004*/ 	.word	index@(s64_min)
        /*0008*/ 	.word	0x00000008


	//----- nvinfo : EIATTR_FRAME_SIZE
	.align		4
.L_1:
        /*000c*/ 	.byte	0x04, 0x11
        /*000e*/ 	.short	(.L_3 - .L_2)
	.align		4
.L_2:
        /*0010*/ 	.word	index@(s64_min)
        /*0014*/ 	.word	0x00000000


	//----- nvinfo : EIATTR_MIN_STACK_SIZE
	.align		4
.L_3:
        /*0018*/ 	.byte	0x04, 0x12
        /*001a*/ 	.short	(.L_5 - .L_4)
	.align		4
.L_4:
        /*001c*/ 	.word	index@(s64_min)
        /*0020*/ 	.word	0x00000000
.L_5:


//--------------------- .nv.compat                --------------------------
	.section	.nv.compat,"",@"SHT_CUDA_COMPAT_INFO"
	.align	4
        /*0000*/ 	.byte	0x02, 0x09, 0x00, 0x00, 0x02, 0x02, 0x01, 0x00, 0x02, 0x05, 0x05, 0x00, 0x03, 0x07, 0x01, 0x01
        /*0010*/ 	.byte	0x02, 0x03, 0x00, 0x00, 0x02, 0x06, 0x01, 0x00, 0x04, 0x0b, 0x08, 0x00, 0x09, 0x00, 0x00, 0x00
        /*0020*/ 	.byte	0x00, 0x00, 0x00, 0x00


//--------------------- .nv.info.s64_min          --------------------------
	.section	.nv.info.s64_min,"",@"SHT_CUDA_INFO"
	.sectionflags	@""
	.align	4


	//----- nvinfo : EIATTR_CUDA_API_VERSION
	.align		4
        /*0000*/ 	.byte	0x04, 0x37
        /*0002*/ 	.short	(.L_7 - .L_6)
.L_6:
        /*0004*/ 	.word	0x00000082


	//----- nvinfo : EIATTR_KPARAM_INFO
	.align		4
.L_7:
        /*0008*/ 	.byte	0x04, 0x17
        /*000a*/ 	.short	(.L_9 - .L_8)
.L_8:
        /*000c*/ 	.word	0x00000000
        /*0010*/ 	.short	0x0001
        /*0012*/ 	.short	0x0008
        /*0014*/ 	.byte	0x00, 0xf0, 0x21, 0x00


	//----- nvinfo : EIATTR_KPARAM_INFO
	.align		4
.L_9:
        /*0018*/ 	.byte	0x04, 0x17
        /*001a*/ 	.short	(.L_11 - .L_10)
.L_10:
        /*001c*/ 	.word	0x00000000
        /*0020*/ 	.short	0x0000
        /*0022*/ 	.short	0x0000
        /*0024*/ 	.byte	0x00, 0xf0, 0x21, 0x00


	//----- nvinfo : EIATTR_SPARSE_MMA_MASK
	.align		4
.L_11:
        /*0028*/ 	.byte	0x03, 0x50
        /*002a*/ 	.short	0x0000


	//----- nvinfo : EIATTR_MAXREG_COUNT
	.align		4
        /*002c*/ 	.byte	0x03, 0x1b
        /*002e*/ 	.short	0x00ff


	//----- nvinfo : EIATTR_MERCURY_ISA_VERSION
	.align		4
        /*0030*/ 	.byte	0x03, 0x5f
        /*0032*/ 	.short	0x0101


	//----- nvinfo : EIATTR_VRC_CTA_INIT_COUNT
	.align		4
        /*0034*/ 	.byte	0x02, 0x4a
	.zero		1
	.zero		1


	//----- nvinfo : EIATTR_EXIT_INSTR_OFFSETS
	.align		4
        /*0038*/ 	.byte	0x04, 0x1c
        /*003a*/ 	.short	(.L_13 - .L_12)


	//   ....[0]....
.L_12:
        /*003c*/ 	.word	0x00000060


	//----- nvinfo : EIATTR_CBANK_PARAM_SIZE
	.align		4
.L_13:
        /*0040*/ 	.byte	0x03, 0x19
        /*0042*/ 	.short	0x0010


	//----- nvinfo : EIATTR_PARAM_CBANK
	.align		4
        /*0044*/ 	.byte	0x04, 0x0a
        /*0046*/ 	.short	(.L_15 - .L_14)
	.align		4
.L_14:
        /*0048*/ 	.word	index@(.nv.constant0.s64_min)
        /*004c*/ 	.short	0x0380
        /*004e*/ 	.short	0x0010


	//----- nvinfo : EIATTR_SW_WAR
	.align		4
.L_15:
        /*0050*/ 	.byte	0x04, 0x36
        /*0052*/ 	.short	(.L_17 - .L_16)
.L_16:
        /*0054*/ 	.word	0x00000008
.L_17:


//--------------------- .nv.callgraph             --------------------------
	.section	.nv.callgraph,"",@"SHT_CUDA_CALLGRAPH"
	.align	4
	.sectionentsize	8
	.align		4
        /*0000*/ 	.word	0x00000000
	.align		4
        /*0004*/ 	.word	0xffffffff
	.align		4
        /*0008*/ 	.word	0x00000000
	.align		4
        /*000c*/ 	.word	0xfffffffe
	.align		4
        /*0010*/ 	.word	0x00000000
	.align		4
        /*0014*/ 	.word	0xfffffffd
	.align		4
        /*0018*/ 	.word	0x00000000
	.align		4
        /*001c*/ 	.word	0xfffffffc


//--------------------- .text.s64_min             --------------------------
	.section	.text.s64_min,"ax",@progbits
	.align	128
        .global         s64_min
        .type           s64_min,@function
        .size           s64_min,(.L_x_1 - s64_min)
        .other          s64_min,@"STO_CUDA_ENTRY STV_DEFAULT"
s64_min:
.text.s64_min:
[----:B------:R-:W-:Y:S08]  /*0000*/  LDC R1, c[0x0][0x37c] ;  /* 0x0000df00ff017b82 */ /* 0x000ff00000000800 */
[----:B------:R-:W0:Y:S01]  /*0010*/  LDC.64 R2, c[0x0][0x388] ;  /* 0x0000e200ff027b82 */ /* 0x000e220000000a00 */
[----:B------:R-:W0:Y:S01]  /*0020*/  LDCU.64 UR4, c[0x0][0x358] ;  /* 0x00006b00ff0477ac */ /* 0x000e220008000a00 */
[----:B------:R-:W-:Y:S01]  /*0030*/  HFMA2 R4, -RZ, RZ, 0, 0 ;  /* 0x00000000ff047431 */ /* 0x000fe200000001ff */
[----:B------:R-:W-:-:S05]  /*0040*/  MOV R5, 0x80000000 ;  /* 0x8000000000057802 */ /* 0x000fca0000000f00 */
[----:B0-----:R-:W-:Y:S01]  /*0050*/  ST.E.64 desc[UR4][R2.64], R4 ;  /* 0x0000000402007985 */ /* 0x001fe2000c101b04 */
[----:B------:R-:W-:Y:S05]  /*0060*/  EXIT ;  /* 0x000000000000794d */ /* 0x000fea0003800000 */
.L_x_0:
[----:B------:R-:W-:-:S00]  /*0070*/  BRA `(.L_x_0) ;  /* 0xfffffffc00fc7947 */ /* 0x000fc0000383ffff */
[----:B------:R-:W-:-:S00]  /*0080*/  NOP ;  /* 0x0000000000007918 */ /* 0x000fc00000000000 */
[----:B------:R-:W-:-:S00]  /*0090*/  NOP ;  /* 0x0000000000007918 */ /* 0x000fc00000000000 */
[----:B------:R-:W-:-:S00]  /*00a0*/  NOP ;  /* 0x0000000000007918 */ /* 0x000fc00000000000 */
[----:B------:R-:W-:-:S00]  /*00b0*/  NOP ;  /* 0x0000000000007918 */ /* 0x000fc00000000000 */
[----:B------:R-:W-:-:S00]  /*00c0*/  NOP ;  /* 0x0000000000007918 */ /* 0x000fc00000000000 */
[----:B------:R-:W-:-:S00]  /*00d0*/  NOP ;  /* 0x0000000000007918 */ /* 0x000fc00000000000 */
[----:B------:R-:W-:-:S00]  /*00e0*/  NOP ;  /* 0x0000000000007918 */ /* 0x000fc00000000000 */
[----:B------:R-:W-:-:S00]  /*00f0*/  NOP ;  /* 0x0000000000007918 */ /* 0x000fc00000000000 */
.L_x_1:


//--------------------- .nv.shared.reserved.0     --------------------------
	.section	.nv.shared.reserved.0,"aw",@nobits
	.weak		__nv_reservedSMEM_offset_0_alias
	.size		__nv_reservedSMEM_offset_0_alias, 0, 64
	.other		__nv_reservedSMEM_offset_0_alias,@"STO_CUDA_RESERVED_SHARED STV_DEFAULT"
__nv_reservedSMEM_offset_0_alias:
	.zero		0
	.zero		64


//--------------------- .nv.constant0.s64_min     --------------------------
	.section	.nv.constant0.s64_min,"a",@progbits
	.sectionflags	@""
	.align	4
.nv.constant0.s64_min:
	.zero		912


//--------------------- SYMBOLS --------------------------

	.type		.nv.reservedSmem.offset0,@object
	.size		.nv.reservedSmem.offset0,0x4
